//
// Generated by NVIDIA NVVM Compiler
//
// Compiler Build ID: CL-36424714
// Cuda compilation tools, release 13.0, V13.0.88
// Based on NVVM 20.0.0
//

.version 9.0
.target sm_100
.address_size 64

	// .globl	_Z26rgb_copy_array_interleavedPiS_
// _ZZ26rgb_smem_array_interleavedPiS_iE14pixel_smem_src has been demoted
// _ZZ26rgb_smem_array_interleavedPiS_iE14pixel_smem_dst has been demoted

.visible .entry _Z26rgb_copy_array_interleavedPiS_(
	.param .u64 .ptr .align 1 _Z26rgb_copy_array_interleavedPiS__param_0,
	.param .u64 .ptr .align 1 _Z26rgb_copy_array_interleavedPiS__param_1
)
{
	.reg .b32 	%r<9>;
	.reg .b64 	%rd<8>;

	ld.param.u64 	%rd1, [_Z26rgb_copy_array_interleavedPiS__param_0];
	ld.param.u64 	%rd2, [_Z26rgb_copy_array_interleavedPiS__param_1];
	cvta.to.global.u64 	%rd3, %rd1;
	cvta.to.global.u64 	%rd4, %rd2;
	mov.u32 	%r1, %ctaid.x;
	mov.u32 	%r2, %ntid.x;
	mov.u32 	%r3, %tid.x;
	mad.lo.s32 	%r4, %r1, %r2, %r3;
	mul.lo.s32 	%r5, %r4, 3;
	mul.wide.s32 	%rd5, %r5, 4;
	add.s64 	%rd6, %rd4, %rd5;
	ld.global.u32 	%r6, [%rd6];
	add.s64 	%rd7, %rd3, %rd5;
	st.global.u32 	[%rd7], %r6;
	ld.global.u32 	%r7, [%rd6+4];
	st.global.u32 	[%rd7+4], %r7;
	ld.global.u32 	%r8, [%rd6+8];
	st.global.u32 	[%rd7+8], %r8;
	ret;

}
	// .globl	_Z24rgb_copy_array_coalescedPiS_
.visible .entry _Z24rgb_copy_array_coalescedPiS_(
	.param .u64 .ptr .align 1 _Z24rgb_copy_array_coalescedPiS__param_0,
	.param .u64 .ptr .align 1 _Z24rgb_copy_array_coalescedPiS__param_1
)
{
	.reg .b32 	%r<11>;
	.reg .b64 	%rd<14>;

	ld.param.u64 	%rd1, [_Z24rgb_copy_array_coalescedPiS__param_0];
	ld.param.u64 	%rd2, [_Z24rgb_copy_array_coalescedPiS__param_1];
	cvta.to.global.u64 	%rd3, %rd1;
	cvta.to.global.u64 	%rd4, %rd2;
	mov.u32 	%r1, %ctaid.x;
	mov.u32 	%r2, %ntid.x;
	mul.lo.s32 	%r3, %r1, %r2;
	mov.u32 	%r4, %tid.x;
	mad.lo.s32 	%r5, %r3, 3, %r4;
	mul.wide.u32 	%rd5, %r5, 4;
	add.s64 	%rd6, %rd4, %rd5;
	ld.global.u32 	%r6, [%rd6];
	add.s64 	%rd7, %rd3, %rd5;
	st.global.u32 	[%rd7], %r6;
	add.s32 	%r7, %r5, %r2;
	mul.wide.u32 	%rd8, %r7, 4;
	add.s64 	%rd9, %rd4, %rd8;
	ld.global.u32 	%r8, [%rd9];
	add.s64 	%rd10, %rd3, %rd8;
	st.global.u32 	[%rd10], %r8;
	add.s32 	%r9, %r7, %r2;
	mul.wide.u32 	%rd11, %r9, 4;
	add.s64 	%rd12, %rd4, %rd11;
	ld.global.u32 	%r10, [%rd12];
	add.s64 	%rd13, %rd3, %rd11;
	st.global.u32 	[%rd13], %r10;
	ret;

}
	// .globl	_Z26rgb_smem_array_interleavedPiS_i
.visible .entry _Z26rgb_smem_array_interleavedPiS_i(
	.param .u64 .ptr .align 1 _Z26rgb_smem_array_interleavedPiS_i_param_0,
	.param .u64 .ptr .align 1 _Z26rgb_smem_array_interleavedPiS_i_param_1,
	.param .u32 _Z26rgb_smem_array_interleavedPiS_i_param_2
)
{
	.reg .pred 	%p<2>;
	.reg .b32 	%r<26>;
	.reg .b64 	%rd<11>;
	// demoted variable
	.shared .align 4 .b8 _ZZ26rgb_smem_array_interleavedPiS_iE14pixel_smem_src[12300];
	// demoted variable
	.shared .align 4 .b8 _ZZ26rgb_smem_array_interleavedPiS_iE14pixel_smem_dst[12288];
	ld.param.u64 	%rd2, [_Z26rgb_smem_array_interleavedPiS_i_param_0];
	ld.param.u64 	%rd3, [_Z26rgb_smem_array_interleavedPiS_i_param_1];
	cvta.to.global.u64 	%rd1, %rd3;
	mov.u32 	%r8, %ctaid.x;
	mov.u32 	%r9, %ntid.x;
	mov.u32 	%r1, %tid.x;
	mad.lo.s32 	%r10, %r8, %r9, %r1;
	mul.lo.s32 	%r2, %r10, 3;
	mul.wide.s32 	%rd4, %r2, 4;
	add.s64 	%rd5, %rd1, %rd4;
	ld.global.u32 	%r3, [%rd5];
	mul.lo.s32 	%r4, %r1, 12;
	mov.u32 	%r11, _ZZ26rgb_smem_array_interleavedPiS_iE14pixel_smem_src;
	add.s32 	%r5, %r11, %r4;
	st.shared.u32 	[%r5], %r3;
	ld.global.u32 	%r6, [%rd5+4];
	st.shared.u32 	[%r5+4], %r6;
	ld.global.u32 	%r7, [%rd5+8];
	st.shared.u32 	[%r5+8], %r7;
	setp.gt.u32 	%p1, %r1, 2;
	@%p1 bra 	$L__BB2_2;
	mul.wide.u32 	%rd6, %r1, 4;
	add.s64 	%rd7, %rd1, %rd6;
	ld.global.u32 	%r12, [%rd7+12288];
	shl.b32 	%r13, %r1, 3;
	sub.s32 	%r14, %r5, %r13;
	st.shared.u32 	[%r14+12288], %r12;
$L__BB2_2:
	cvta.to.global.u64 	%rd8, %rd2;
	ld.shared.u32 	%r15, [%r5+12];
	add.s32 	%r16, %r15, %r3;
	shr.s32 	%r17, %r16, 1;
	mov.u32 	%r18, _ZZ26rgb_smem_array_interleavedPiS_iE14pixel_smem_dst;
	add.s32 	%r19, %r18, %r4;
	st.shared.u32 	[%r19], %r17;
	ld.shared.u32 	%r20, [%r5+16];
	add.s32 	%r21, %r20, %r6;
	shr.s32 	%r22, %r21, 1;
	st.shared.u32 	[%r19+4], %r22;
	ld.shared.u32 	%r23, [%r5+20];
	add.s32 	%r24, %r23, %r7;
	shr.s32 	%r25, %r24, 1;
	st.shared.u32 	[%r19+8], %r25;
	add.s64 	%rd10, %rd8, %rd4;
	st.global.u32 	[%rd10], %r17;
	st.global.u32 	[%rd10+4], %r22;
	st.global.u32 	[%rd10+8], %r25;
	ret;

}


// ===== COMPILED SASS (sm_100) =====

	.target	sm_100

	.elftype	@"ET_EXEC"


//--------------------- .note.nv.tkinfo           --------------------------
	.section	.note.nv.tkinfo,"",@"SHT_NOTE"
	.sectionflags	@"SHF_NOTE_NV_TKINFO"
	.tkinfo
        /*0018*/ 	.word	0x00000002
        /*0030*/ 	.string	""
        /*0030*/ 	.string	"ptxas"
        /*0030*/ 	.string	"Cuda compilation tools, release 13.0, V13.0.88"
        /*0030*/ 	.string	"Build cuda_13.0.r13.0/compiler.36424714_0"
        /*0030*/ 	.string	"-arch sm_100 -m 64 "



//--------------------- .note.nv.cuinfo           --------------------------
	.section	.note.nv.cuinfo,"",@"SHT_NOTE"
	.sectionflags	@"SHF_NOTE_NV_CUINFO"
        /*0018*/ 	.short	0x0002
        /*001a*/ 	.short	0x0064
        /*001c*/ 	.short	0x0082
	.zero		2


//--------------------- .nv.info                  --------------------------
	.section	.nv.info,"",@"SHT_CUDA_INFO"
	.align	4


	//----- nvinfo : EIATTR_REGCOUNT
	.align		4
        /*0000*/ 	.byte	0x04, 0x2f
        /*0002*/ 	.short	(.L_1 - .L_0)
	.align		4
.L_0:
        /*0004*/ 	.word	index@(_Z26rgb_copy_array_interleavedPiS_)
        /*0008*/ 	.word	0x0000000e


	//----- nvinfo : EIATTR_FRAME_SIZE
	.align		4
.L_1:
        /*000c*/ 	.byte	0x04, 0x11
        /*000e*/ 	.short	(.L_3 - .L_2)
	.align		4
.L_2:
        /*0010*/ 	.word	index@(_Z26rgb_copy_array_interleavedPiS_)
        /*0014*/ 	.word	0x00000000


	//----- nvinfo : EIATTR_REGCOUNT
	.align		4
.L_3:
        /*0018*/ 	.byte	0x04, 0x2f
        /*001a*/ 	.short	(.L_5 - .L_4)
	.align		4
.L_4:
        /*001c*/ 	.word	index@(_Z24rgb_copy_array_coalescedPiS_)
        /*0020*/ 	.word	0x00000014


	//----- nvinfo : EIATTR_FRAME_SIZE
	.align		4
.L_5:
        /*0024*/ 	.byte	0x04, 0x11
        /*0026*/ 	.short	(.L_7 - .L_6)
	.align		4
.L_6:
        /*0028*/ 	.word	index@(_Z24rgb_copy_array_coalescedPiS_)
        /*002c*/ 	.word	0x00000000


	//----- nvinfo : EIATTR_REGCOUNT
	.align		4
.L_7:
        /*0030*/ 	.byte	0x04, 0x2f
        /*0032*/ 	.short	(.L_9 - .L_8)
	.align		4
.L_8:
        /*0034*/ 	.word	index@(_Z26rgb_smem_array_interleavedPiS_i)
        /*0038*/ 	.word	0x00000011


	//----- nvinfo : EIATTR_FRAME_SIZE
	.align		4
.L_9:
        /*003c*/ 	.byte	0x04, 0x11
        /*003e*/ 	.short	(.L_11 - .L_10)
	.align		4
.L_10:
        /*0040*/ 	.word	index@(_Z26rgb_smem_array_interleavedPiS_i)
        /*0044*/ 	.word	0x00000000


	//----- nvinfo : EIATTR_MIN_STACK_SIZE
	.align		4
.L_11:
        /*0048*/ 	.byte	0x04, 0x12
        /*004a*/ 	.short	(.L_13 - .L_12)
	.align		4
.L_12:
        /*004c*/ 	.word	index@(_Z26rgb_smem_array_interleavedPiS_i)
        /*0050*/ 	.word	0x00000000


	//----- nvinfo : EIATTR_MIN_STACK_SIZE
	.align		4
.L_13:
        /*0054*/ 	.byte	0x04, 0x12
        /*0056*/ 	.short	(.L_15 - .L_14)
	.align		4
.L_14:
        /*0058*/ 	.word	index@(_Z24rgb_copy_array_coalescedPiS_)
        /*005c*/ 	.word	0x00000000


	//----- nvinfo : EIATTR_MIN_STACK_SIZE
	.align		4
.L_15:
        /*0060*/ 	.byte	0x04, 0x12
        /*0062*/ 	.short	(.L_17 - .L_16)
	.align		4
.L_16:
        /*0064*/ 	.word	index@(_Z26rgb_copy_array_interleavedPiS_)
        /*0068*/ 	.word	0x00000000
.L_17:


//--------------------- .nv.compat                --------------------------
	.section	.nv.compat,"",@"SHT_CUDA_COMPAT_INFO"
	.align	4
        /*0000*/ 	.byte	0x02, 0x09, 0x00, 0x00, 0x02, 0x02, 0x01, 0x00, 0x02, 0x05, 0x05, 0x00, 0x03, 0x07, 0x01, 0x01
        /*0010*/ 	.byte	0x02, 0x03, 0x00, 0x00, 0x02, 0x06, 0x01, 0x00, 0x04, 0x0b, 0x08, 0x00, 0x09, 0x00, 0x00, 0x00
        /*0020*/ 	.byte	0x00, 0x00, 0x00, 0x00


//--------------------- .nv.info._Z26rgb_smem_array_interleavedPiS_i --------------------------
	.section	.nv.info._Z26rgb_smem_array_interleavedPiS_i,"",@"SHT_CUDA_INFO"
	.sectionflags	@""
	.align	4


	//----- nvinfo : EIATTR_CUDA_API_VERSION
	.align		4
        /*0000*/ 	.byte	0x04, 0x37
        /*0002*/ 	.short	(.L_19 - .L_18)
.L_18:
        /*0004*/ 	.word	0x00000082


	//----- nvinfo : EIATTR_KPARAM_INFO
	.align		4
.L_19:
        /*0008*/ 	.byte	0x04, 0x17
        /*000a*/ 	.short	(.L_21 - .L_20)
.L_20:
        /*000c*/ 	.word	0x00000000
        /*0010*/ 	.short	0x0002
        /*0012*/ 	.short	0x0010
        /*0014*/ 	.byte	0x00, 0xf0, 0x11, 0x00


	//----- nvinfo : EIATTR_KPARAM_INFO
	.align		4
.L_21:
        /*0018*/ 	.byte	0x04, 0x17
        /*001a*/ 	.short	(.L_23 - .L_22)
.L_22:
        /*001c*/ 	.word	0x00000000
        /*0020*/ 	.short	0x0001
        /*0022*/ 	.short	0x0008
        /*0024*/ 	.byte	0x00, 0xf5, 0x21, 0x00


	//----- nvinfo : EIATTR_KPARAM_INFO
	.align		4
.L_23:
        /*0028*/ 	.byte	0x04, 0x17
        /*002a*/ 	.short	(.L_25 - .L_24)
.L_24:
        /*002c*/ 	.word	0x00000000
        /*0030*/ 	.short	0x0000
        /*0032*/ 	.short	0x0000
        /*0034*/ 	.byte	0x00, 0xf5, 0x21, 0x00


	//----- nvinfo : EIATTR_SPARSE_MMA_MASK
	.align		4
.L_25:
        /*0038*/ 	.byte	0x03, 0x50
        /*003a*/ 	.short	0x0000


	//----- nvinfo : EIATTR_MAXREG_COUNT
	.align		4
        /*003c*/ 	.byte	0x03, 0x1b
        /*003e*/ 	.short	0x00ff


	//----- nvinfo : EIATTR_MERCURY_ISA_VERSION
	.align		4
        /*0040*/ 	.byte	0x03, 0x5f
        /*0042*/ 	.short	0x0101


	//----- nvinfo : EIATTR_VRC_CTA_INIT_COUNT
	.align		4
        /*0044*/ 	.byte	0x02, 0x4a
	.zero		1
	.zero		1


	//----- nvinfo : EIATTR_EXIT_INSTR_OFFSETS
	.align		4
        /*0048*/ 	.byte	0x04, 0x1c
        /*004a*/ 	.short	(.L_27 - .L_26)


	//   ....[0]....
.L_26:
        /*004c*/ 	.word	0x000002c0


	//----- nvinfo : EIATTR_CBANK_PARAM_SIZE
	.align		4
.L_27:
        /*0050*/ 	.byte	0x03, 0x19
        /*0052*/ 	.short	0x0014


	//----- nvinfo : EIATTR_PARAM_CBANK
	.align		4
        /*0054*/ 	.byte	0x04, 0x0a
        /*0056*/ 	.short	(.L_29 - .L_28)
	.align		4
.L_28:
        /*0058*/ 	.word	index@(.nv.constant0._Z26rgb_smem_array_interleavedPiS_i)
        /*005c*/ 	.short	0x0380
        /*005e*/ 	.short	0x0014


	//----- nvinfo : EIATTR_SW_WAR
	.align		4
.L_29:
        /*0060*/ 	.byte	0x04, 0x36
        /*0062*/ 	.short	(.L_31 - .L_30)
.L_30:
        /*0064*/ 	.word	0x00000008
.L_31:


//--------------------- .nv.info._Z24rgb_copy_array_coalescedPiS_ --------------------------
	.section	.nv.info._Z24rgb_copy_array_coalescedPiS_,"",@"SHT_CUDA_INFO"
	.sectionflags	@""
	.align	4


	//----- nvinfo : EIATTR_CUDA_API_VERSION
	.align		4
        /*0000*/ 	.byte	0x04, 0x37
        /*0002*/ 	.short	(.L_33 - .L_32)
.L_32:
        /*0004*/ 	.word	0x00000082


	//----- nvinfo : EIATTR_KPARAM_INFO
	.align		4
.L_33:
        /*0008*/ 	.byte	0x04, 0x17
        /*000a*/ 	.short	(.L_35 - .L_34)
.L_34:
        /*000c*/ 	.word	0x00000000
        /*0010*/ 	.short	0x0001
        /*0012*/ 	.short	0x0008
        /*0014*/ 	.byte	0x00, 0xf5, 0x21, 0x00


	//----- nvinfo : EIATTR_KPARAM_INFO
	.align		4
.L_35:
        /*0018*/ 	.byte	0x04, 0x17
        /*001a*/ 	.short	(.L_37 - .L_36)
.L_36:
        /*001c*/ 	.word	0x00000000
        /*0020*/ 	.short	0x0000
        /*0022*/ 	.short	0x0000
        /*0024*/ 	.byte	0x00, 0xf5, 0x21, 0x00


	//----- nvinfo : EIATTR_SPARSE_MMA_MASK
	.align		4
.L_37:
        /*0028*/ 	.byte	0x03, 0x50
        /*002a*/ 	.short	0x0000


	//----- nvinfo : EIATTR_MAXREG_COUNT
	.align		4
        /*002c*/ 	.byte	0x03, 0x1b
        /*002e*/ 	.short	0x00ff


	//----- nvinfo : EIATTR_MERCURY_ISA_VERSION
	.align		4
        /*0030*/ 	.byte	0x03, 0x5f
        /*0032*/ 	.short	0x0101


	//----- nvinfo : EIATTR_VRC_CTA_INIT_COUNT
	.align		4
        /*0034*/ 	.byte	0x02, 0x4a
	.zero		1
	.zero		1


	//----- nvinfo : EIATTR_EXIT_INSTR_OFFSETS
	.align		4
        /*0038*/ 	.byte	0x04, 0x1c
        /*003a*/ 	.short	(.L_39 - .L_38)


	//   ....[0]....
.L_38:
        /*003c*/ 	.word	0x00000170


	//----- nvinfo : EIATTR_CBANK_PARAM_SIZE
	.align		4
.L_39:
        /*0040*/ 	.byte	0x03, 0x19
        /*0042*/ 	.short	0x0010


	//----- nvinfo : EIATTR_PARAM_CBANK
	.align		4
        /*0044*/ 	.byte	0x04, 0x0a
        /*0046*/ 	.short	(.L_41 - .L_40)
	.align		4
.L_40:
        /*0048*/ 	.word	index@(.nv.constant0._Z24rgb_copy_array_coalescedPiS_)
        /*004c*/ 	.short	0x0380
        /*004e*/ 	.short	0x0010


	//----- nvinfo : EIATTR_SW_WAR
	.align		4
.L_41:
        /*0050*/ 	.byte	0x04, 0x36
        /*0052*/ 	.short	(.L_43 - .L_42)
.L_42:
        /*0054*/ 	.word	0x00000008
.L_43:


//--------------------- .nv.info._Z26rgb_copy_array_interleavedPiS_ --------------------------
	.section	.nv.info._Z26rgb_copy_array_interleavedPiS_,"",@"SHT_CUDA_INFO"
	.sectionflags	@""
	.align	4


	//----- nvinfo : EIATTR_CUDA_API_VERSION
	.align		4
        /*0000*/ 	.byte	0x04, 0x37
        /*0002*/ 	.short	(.L_45 - .L_44)
.L_44:
        /*0004*/ 	.word	0x00000082


	//----- nvinfo : EIATTR_KPARAM_INFO
	.align		4
.L_45:
        /*0008*/ 	.byte	0x04, 0x17
        /*000a*/ 	.short	(.L_47 - .L_46)
.L_46:
        /*000c*/ 	.word	0x00000000
        /*0010*/ 	.short	0x0001
        /*0012*/ 	.short	0x0008
        /*0014*/ 	.byte	0x00, 0xf5, 0x21, 0x00


	//----- nvinfo : EIATTR_KPARAM_INFO
	.align		4
.L_47:
        /*0018*/ 	.byte	0x04, 0x17
        /*001a*/ 	.short	(.L_49 - .L_48)
.L_48:
        /*001c*/ 	.word	0x00000000
        /*0020*/ 	.short	0x0000
        /*0022*/ 	.short	0x0000
        /*0024*/ 	.byte	0x00, 0xf5, 0x21, 0x00


	//----- nvinfo : EIATTR_SPARSE_MMA_MASK
	.align		4
.L_49:
        /*0028*/ 	.byte	0x03, 0x50
        /*002a*/ 	.short	0x0000


	//----- nvinfo : EIATTR_MAXREG_COUNT
	.align		4
        /*002c*/ 	.byte	0x03, 0x1b
        /*002e*/ 	.short	0x00ff


	//----- nvinfo : EIATTR_MERCURY_ISA_VERSION
	.align		4
        /*0030*/ 	.byte	0x03, 0x5f
        /*0032*/ 	.short	0x0101


	//----- nvinfo : EIATTR_VRC_CTA_INIT_COUNT
	.align		4
        /*0034*/ 	.byte	0x02, 0x4a
	.zero		1
	.zero		1


	//----- nvinfo : EIATTR_EXIT_INSTR_OFFSETS
	.align		4
        /*0038*/ 	.byte	0x04, 0x1c
        /*003a*/ 	.short	(.L_51 - .L_50)


	//   ....[0]....
.L_50:
        /*003c*/ 	.word	0x00000110


	//----- nvinfo : EIATTR_CBANK_PARAM_SIZE
	.align		4
.L_51:
        /*0040*/ 	.byte	0x03, 0x19
        /*0042*/ 	.short	0x0010


	//----- nvinfo : EIATTR_PARAM_CBANK
	.align		4
        /*0044*/ 	.byte	0x04, 0x0a
        /*0046*/ 	.short	(.L_53 - .L_52)
	.align		4
.L_52:
        /*0048*/ 	.word	index@(.nv.constant0._Z26rgb_copy_array_interleavedPiS_)
        /*004c*/ 	.short	0x0380
        /*004e*/ 	.short	0x0010


	//----- nvinfo : EIATTR_SW_WAR
	.align		4
.L_53:
        /*0050*/ 	.byte	0x04, 0x36
        /*0052*/ 	.short	(.L_55 - .L_54)
.L_54:
        /*0054*/ 	.word	0x00000008
.L_55:


//--------------------- .nv.callgraph             --------------------------
	.section	.nv.callgraph,"",@"SHT_CUDA_CALLGRAPH"
	.align	4
	.sectionentsize	8
	.align		4
        /*0000*/ 	.word	0x00000000
	.align		4
        /*0004*/ 	.word	0xffffffff
	.align		4
        /*0008*/ 	.word	0x00000000
	.align		4
        /*000c*/ 	.word	0xfffffffe
	.align		4
        /*0010*/ 	.word	0x00000000
	.align		4
        /*0014*/ 	.word	0xfffffffd
	.align		4
        /*0018*/ 	.word	0x00000000
	.align		4
        /*001c*/ 	.word	0xfffffffc


//--------------------- .text._Z26rgb_smem_array_interleavedPiS_i --------------------------
	.section	.text._Z26rgb_smem_array_interleavedPiS_i,"ax",@progbits
	.align	128
        .global         _Z26rgb_smem_array_interleavedPiS_i
        .type           _Z26rgb_smem_array_interleavedPiS_i,@function
        .size           _Z26rgb_smem_array_interleavedPiS_i,(.L_x_3 - _Z26rgb_smem_array_interleavedPiS_i)
        .other          _Z26rgb_smem_array_interleavedPiS_i,@"STO_CUDA_ENTRY STV_DEFAULT"
_Z26rgb_smem_array_interleavedPiS_i:
.text._Z26rgb_smem_array_interleavedPiS_i:
[----:B------:R-:W-:Y:S01]  /*0000*/  LDC R1, c[0x0][0x37c] ;  /* 0x0000df00ff017b82 */ /* 0x000fe20000000800 */
[----:B------:R-:W0:Y:S07]  /*0010*/  S2R R13, SR_TID.X ;  /* 0x00000000000d7919 */ /* 0x000e2e0000002100 */
[----:B------:R-:W1:Y:S01]  /*0020*/  S2UR UR6, SR_CTAID.X ;  /* 0x00000000000679c3 */ /* 0x000e620000002500 */
[----:B------:R-:W2:Y:S07]  /*0030*/  LDCU.64 UR4, c[0x0][0x358] ;  /* 0x00006b00ff0477ac */ /* 0x000eae0008000a00 */
[----:B------:R-:W1:Y:S08]  /*0040*/  LDC R0, c[0x0][0x360] ;  /* 0x0000d800ff007b82 */ /* 0x000e700000000800 */
[----:B------:R-:W3:Y:S01]  /*0050*/  LDC.64 R4, c[0x0][0x388] ;  /* 0x0000e200ff047b82 */ /* 0x000ee20000000a00 */
[----:B0-----:R-:W-:Y:S01]  /*0060*/  ISETP.GT.U32.AND P0, PT, R13, 0x2, PT ;  /* 0x000000020d00780c */ /* 0x001fe20003f04070 */
[----:B-1----:R-:W-:-:S04]  /*0070*/  IMAD R0, R0, UR6, R13 ;  /* 0x0000000600007c24 */ /* 0x002fc8000f8e020d */
[----:B------:R-:W-:-:S04]  /*0080*/  IMAD R0, R0, 0x3, RZ ;  /* 0x0000000300007824 */ /* 0x000fc800078e02ff */
[----:B---3--:R-:W-:-:S04]  /*0090*/  IMAD.WIDE R2, R0, 0x4, R4 ;  /* 0x0000000400027825 */ /* 0x008fc800078e0204 */
[----:B------:R-:W-:Y:S01]  /*00a0*/  @!P0 IMAD.WIDE.U32 R4, R13, 0x4, R4 ;  /* 0x000000040d048825 */ /* 0x000fe200078e0004 */
[----:B--2---:R-:W2:Y:S04]  /*00b0*/  LDG.E R6, desc[UR4][R2.64] ;  /* 0x0000000402067981 */ /* 0x004ea8000c1e1900 */
[----:B------:R-:W3:Y:S04]  /*00c0*/  LDG.E R10, desc[UR4][R2.64+0x4] ;  /* 0x00000404020a7981 */ /* 0x000ee8000c1e1900 */
[----:B------:R-:W4:Y:S04]  /*00d0*/  LDG.E R12, desc[UR4][R2.64+0x8] ;  /* 0x00000804020c7981 */ /* 0x000f28000c1e1900 */
[----:B------:R-:W5:Y:S01]  /*00e0*/  @!P0 LDG.E R4, desc[UR4][R4.64+0x3000] ;  /* 0x0030000404048981 */ /* 0x000f62000c1e1900 */
[----:B------:R-:W-:Y:S01]  /*00f0*/  MOV R7, 0x400 ;  /* 0x0000040000077802 */ /* 0x000fe20000000f00 */
[----:B------:R-:W0:Y:S03]  /*0100*/  S2R R14, SR_CgaCtaId ;  /* 0x00000000000e7919 */ /* 0x000e260000008800 */
[----:B0-----:R-:W-:-:S02]  /*0110*/  LEA R8, R14, R7, 0x18 ;  /* 0x000000070e087211 */ /* 0x001fc400078ec0ff */
[----:B------:R-:W-:-:S03]  /*0120*/  IADD3 R7, PT, PT, R7, 0x300c, RZ ;  /* 0x0000300c07077810 */ /* 0x000fc60007ffe0ff */
[----:B------:R-:W-:Y:S01]  /*0130*/  IMAD R9, R13, 0xc, R8 ;  /* 0x0000000c0d097824 */ /* 0x000fe200078e0208 */
[----:B------:R-:W-:-:S03]  /*0140*/  LEA R7, R14, R7, 0x18 ;  /* 0x000000070e077211 */ /* 0x000fc600078ec0ff */
[C---:B------:R-:W-:Y:S02]  /*0150*/  @!P0 IMAD R11, R13.reuse, -0x8, R9 ;  /* 0xfffffff80d0b8824 */ /* 0x040fe400078e0209 */
[----:B------:R-:W-:Y:S01]  /*0160*/  IMAD R8, R13, 0xc, R7 ;  /* 0x0000000c0d087824 */ /* 0x000fe200078e0207 */
[----:B--2---:R-:W-:Y:S04]  /*0170*/  STS [R9], R6 ;  /* 0x0000000609007388 */ /* 0x004fe80000000800 */
[----:B---3--:R-:W-:Y:S04]  /*0180*/  STS [R9+0x4], R10 ;  /* 0x0000040a09007388 */ /* 0x008fe80000000800 */
[----:B----4-:R-:W-:Y:S04]  /*0190*/  STS [R9+0x8], R12 ;  /* 0x0000080c09007388 */ /* 0x010fe80000000800 */
[----:B-----5:R-:W-:Y:S04]  /*01a0*/  @!P0 STS [R11+0x3000], R4 ;  /* 0x003000040b008388 */ /* 0x020fe80000000800 */
[----:B------:R-:W0:Y:S02]  /*01b0*/  LDS R3, [R9+0xc] ;  /* 0x00000c0009037984 */ /* 0x000e240000000800 */
[----:B0-----:R-:W-:-:S04]  /*01c0*/  IADD3 R3, PT, PT, R6, R3, RZ ;  /* 0x0000000306037210 */ /* 0x001fc80007ffe0ff */
[----:B------:R-:W-:-:S05]  /*01d0*/  SHF.R.S32.HI R5, RZ, 0x1, R3 ;  /* 0x00000001ff057819 */ /* 0x000fca0000011403 */
[----:B------:R-:W-:Y:S04]  /*01e0*/  STS [R8], R5 ;  /* 0x0000000508007388 */ /* 0x000fe80000000800 */
[----:B------:R-:W0:Y:S02]  /*01f0*/  LDS R3, [R9+0x10] ;  /* 0x0000100009037984 */ /* 0x000e240000000800 */
[----:B0-----:R-:W-:-:S04]  /*0200*/  IADD3 R3, PT, PT, R10, R3, RZ ;  /* 0x000000030a037210 */ /* 0x001fc80007ffe0ff */
[----:B------:R-:W-:Y:S02]  /*0210*/  SHF.R.S32.HI R7, RZ, 0x1, R3 ;  /* 0x00000001ff077819 */ /* 0x000fe40000011403 */
[----:B------:R-:W0:Y:S03]  /*0220*/  LDC.64 R2, c[0x0][0x380] ;  /* 0x0000e000ff027b82 */ /* 0x000e260000000a00 */
[----:B------:R-:W-:Y:S04]  /*0230*/  STS [R8+0x4], R7 ;  /* 0x0000040708007388 */ /* 0x000fe80000000800 */
[----:B------:R-:W1:Y:S01]  /*0240*/  LDS R11, [R9+0x14] ;  /* 0x00001400090b7984 */ /* 0x000e620000000800 */
[----:B0-----:R-:W-:-:S05]  /*0250*/  IMAD.WIDE R2, R0, 0x4, R2 ;  /* 0x0000000400027825 */ /* 0x001fca00078e0202 */
[----:B------:R-:W-:Y:S04]  /*0260*/  STG.E desc[UR4][R2.64], R5 ;  /* 0x0000000502007986 */ /* 0x000fe8000c101904 */
[----:B------:R-:W-:Y:S01]  /*0270*/  STG.E desc[UR4][R2.64+0x4], R7 ;  /* 0x0000040702007986 */ /* 0x000fe2000c101904 */
[----:B-1----:R-:W-:-:S04]  /*0280*/  IADD3 R11, PT, PT, R12, R11, RZ ;  /* 0x0000000b0c0b7210 */ /* 0x002fc80007ffe0ff */
[----:B------:R-:W-:-:S05]  /*0290*/  SHF.R.S32.HI R11, RZ, 0x1, R11 ;  /* 0x00000001ff0b7819 */ /* 0x000fca000001140b */
[----:B------:R-:W-:Y:S04]  /*02a0*/  STG.E desc[UR4][R2.64+0x8], R11 ;  /* 0x0000080b02007986 */ /* 0x000fe8000c101904 */
[----:B------:R-:W-:Y:S01]  /*02b0*/  STS [R8+0x8], R11 ;  /* 0x0000080b08007388 */ /* 0x000fe20000000800 */
[----:B------:R-:W-:Y:S05]  /*02c0*/  EXIT ;  /* 0x000000000000794d */ /* 0x000fea0003800000 */
.L_x_0:
[----:B------:R-:W-:-:S00]  /*02d0*/  BRA `(.L_x_0) ;  /* 0xfffffffc00fc7947 */ /* 0x000fc0000383ffff */
[----:B------:R-:W-:-:S00]  /*02e0*/  NOP ;  /* 0x0000000000007918 */ /* 0x000fc00000000000 */
        /* <DEDUP_REMOVED lines=9> */
.L_x_3:


//--------------------- .text._Z24rgb_copy_array_coalescedPiS_ --------------------------
	.section	.text._Z24rgb_copy_array_coalescedPiS_,"ax",@progbits
	.align	128
        .global         _Z24rgb_copy_array_coalescedPiS_
        .type           _Z24rgb_copy_array_coalescedPiS_,@function
        .size           _Z24rgb_copy_array_coalescedPiS_,(.L_x_4 - _Z24rgb_copy_array_coalescedPiS_)
        .other          _Z24rgb_copy_array_coalescedPiS_,@"STO_CUDA_ENTRY STV_DEFAULT"
_Z24rgb_copy_array_coalescedPiS_:
.text._Z24rgb_copy_array_coalescedPiS_:
[----:B------:R-:W-:Y:S01]  /*0000*/  LDC R1, c[0x0][0x37c] ;  /* 0x0000df00ff017b82 */ /* 0x000fe20000000800 */
[----:B------:R-:W0:Y:S07]  /*0010*/  S2R R5, SR_TID.X ;  /* 0x0000000000057919 */ /* 0x000e2e0000002100 */
[----:B------:R-:W1:Y:S01]  /*0020*/  S2UR UR6, SR_CTAID.X ;  /* 0x00000000000679c3 */ /* 0x000e620000002500 */
[----:B------:R-:W2:Y:S07]  /*0030*/  LDCU.64 UR4, c[0x0][0x358] ;  /* 0x00006b00ff0477ac */ /* 0x000eae0008000a00 */
[----:B------:R-:W1:Y:S08]  /*0040*/  LDC R8, c[0x0][0x360] ;  /* 0x0000d800ff087b82 */ /* 0x000e700000000800 */
[----:B------:R-:W3:Y:S08]  /*0050*/  LDC.64 R10, c[0x0][0x388] ;  /* 0x0000e200ff0a7b82 */ /* 0x000ef00000000a00 */
[----:B------:R-:W4:Y:S01]  /*0060*/  LDC.64 R12, c[0x0][0x380] ;  /* 0x0000e000ff0c7b82 */ /* 0x000f220000000a00 */
[----:B-1----:R-:W-:-:S04]  /*0070*/  IMAD R0, R8, UR6, RZ ;  /* 0x0000000608007c24 */ /* 0x002fc8000f8e02ff */
[----:B0-----:R-:W-:-:S04]  /*0080*/  IMAD R5, R0, 0x3, R5 ;  /* 0x0000000300057824 */ /* 0x001fc800078e0205 */
[----:B---3--:R-:W-:-:S05]  /*0090*/  IMAD.WIDE.U32 R2, R5, 0x4, R10 ;  /* 0x0000000405027825 */ /* 0x008fca00078e000a */
[----:B--2---:R-:W2:Y:S01]  /*00a0*/  LDG.E R15, desc[UR4][R2.64] ;  /* 0x00000004020f7981 */ /* 0x004ea2000c1e1900 */
[C---:B------:R-:W-:Y:S01]  /*00b0*/  IADD3 R9, PT, PT, R5.reuse, R8, RZ ;  /* 0x0000000805097210 */ /* 0x040fe20007ffe0ff */
[----:B----4-:R-:W-:-:S04]  /*00c0*/  IMAD.WIDE.U32 R4, R5, 0x4, R12 ;  /* 0x0000000405047825 */ /* 0x010fc800078e000c */
[C---:B------:R-:W-:Y:S01]  /*00d0*/  IMAD.WIDE.U32 R6, R9.reuse, 0x4, R10 ;  /* 0x0000000409067825 */ /* 0x040fe200078e000a */
[C---:B------:R-:W-:Y:S01]  /*00e0*/  IADD3 R17, PT, PT, R9.reuse, R8, RZ ;  /* 0x0000000809117210 */ /* 0x040fe20007ffe0ff */
[----:B--2---:R-:W-:Y:S04]  /*00f0*/  STG.E desc[UR4][R4.64], R15 ;  /* 0x0000000f04007986 */ /* 0x004fe8000c101904 */
[----:B------:R-:W2:Y:S01]  /*0100*/  LDG.E R7, desc[UR4][R6.64] ;  /* 0x0000000406077981 */ /* 0x000ea2000c1e1900 */
[----:B------:R-:W-:-:S04]  /*0110*/  IMAD.WIDE.U32 R8, R9, 0x4, R12 ;  /* 0x0000000409087825 */ /* 0x000fc800078e000c */
[C---:B------:R-:W-:Y:S01]  /*0120*/  IMAD.WIDE.U32 R10, R17.reuse, 0x4, R10 ;  /* 0x00000004110a7825 */ /* 0x040fe200078e000a */
[----:B--2---:R-:W-:Y:S05]  /*0130*/  STG.E desc[UR4][R8.64], R7 ;  /* 0x0000000708007986 */ /* 0x004fea000c101904 */
[----:B------:R-:W2:Y:S01]  /*0140*/  LDG.E R11, desc[UR4][R10.64] ;  /* 0x000000040a0b7981 */ /* 0x000ea2000c1e1900 */
[----:B------:R-:W-:-:S05]  /*0150*/  IMAD.WIDE.U32 R2, R17, 0x4, R12 ;  /* 0x0000000411027825 */ /* 0x000fca00078e000c */
[----:B--2---:R-:W-:Y:S01]  /*0160*/  STG.E desc[UR4][R2.64], R11 ;  /* 0x0000000b02007986 */ /* 0x004fe2000c101904 */
[----:B------:R-:W-:Y:S05]  /*0170*/  EXIT ;  /* 0x000000000000794d */ /* 0x000fea0003800000 */
.L_x_1:
        /* <DEDUP_REMOVED lines=16> */
.L_x_4:


//--------------------- .text._Z26rgb_copy_array_interleavedPiS_ --------------------------
	.section	.text._Z26rgb_copy_array_interleavedPiS_,"ax",@progbits
	.align	128
        .global         _Z26rgb_copy_array_interleavedPiS_
        .type           _Z26rgb_copy_array_interleavedPiS_,@function
        .size           _Z26rgb_copy_array_interleavedPiS_,(.L_x_5 - _Z26rgb_copy_array_interleavedPiS_)
        .other          _Z26rgb_copy_array_interleavedPiS_,@"STO_CUDA_ENTRY STV_DEFAULT"
_Z26rgb_copy_array_interleavedPiS_:
.text._Z26rgb_copy_array_interleavedPiS_:
[----:B------:R-:W-:Y:S01]  /*0000*/  LDC R1, c[0x0][0x37c] ;  /* 0x0000df00ff017b82 */ /* 0x000fe20000000800 */
[----:B------:R-:W0:Y:S07]  /*0010*/  S2R R5, SR_TID.X ;  /* 0x0000000000057919 */ /* 0x000e2e0000002100 */
[----:B------:R-:W0:Y:S01]  /*0020*/  S2UR UR6, SR_CTAID.X ;  /* 0x00000000000679c3 */ /* 0x000e220000002500 */
[----:B------:R-:W1:Y:S07]  /*0030*/  LDCU.64 UR4, c[0x0][0x358] ;  /* 0x00006b00ff0477ac */ /* 0x000e6e0008000a00 */
[----:B------:R-:W0:Y:S08]  /*0040*/  LDC R0, c[0x0][0x360] ;  /* 0x0000d800ff007b82 */ /* 0x000e300000000800 */
[----:B------:R-:W2:Y:S01]  /*0050*/  LDC.64 R2, c[0x0][0x388] ;  /* 0x0000e200ff027b82 */ /* 0x000ea20000000a00 */
[----:B0-----:R-:W-:-:S07]  /*0060*/  IMAD R0, R0, UR6, R5 ;  /* 0x0000000600007c24 */ /* 0x001fce000f8e0205 */
[----:B------:R-:W0:Y:S01]  /*0070*/  LDC.64 R4, c[0x0][0x380] ;  /* 0x0000e000ff047b82 */ /* 0x000e220000000a00 */
[----:B------:R-:W-:-:S05]  /*0080*/  LEA R7, R0, R0, 0x1 ;  /* 0x0000000000077211 */ /* 0x000fca00078e08ff */
[----:B--2---:R-:W-:-:S05]  /*0090*/  IMAD.WIDE R2, R7, 0x4, R2 ;  /* 0x0000000407027825 */ /* 0x004fca00078e0202 */
[----:B-1----:R-:W2:Y:S01]  /*00a0*/  LDG.E R9, desc[UR4][R2.64] ;  /* 0x0000000402097981 */ /* 0x002ea2000c1e1900 */
[----:B0-----:R-:W-:-:S05]  /*00b0*/  IMAD.WIDE R4, R7, 0x4, R4 ;  /* 0x0000000407047825 */ /* 0x001fca00078e0204 */
[----:B--2---:R-:W-:Y:S04]  /*00c0*/  STG.E desc[UR4][R4.64], R9 ;  /* 0x0000000904007986 */ /* 0x004fe8000c101904 */
[----:B------:R-:W2:Y:S04]  /*00d0*/  LDG.E R7, desc[UR4][R2.64+0x4] ;  /* 0x0000040402077981 */ /* 0x000ea8000c1e1900 */
[----:B--2---:R-:W-:Y:S04]  /*00e0*/  STG.E desc[UR4][R4.64+0x4], R7 ;  /* 0x0000040704007986 */ /* 0x004fe8000c101904 */
[----:B------:R-:W2:Y:S04]  /*00f0*/  LDG.E R11, desc[UR4][R2.64+0x8] ;  /* 0x00000804020b7981 */ /* 0x000ea8000c1e1900 */
[----:B--2---:R-:W-:Y:S01]  /*0100*/  STG.E desc[UR4][R4.64+0x8], R11 ;  /* 0x0000080b04007986 */ /* 0x004fe2000c101904 */
[----:B------:R-:W-:Y:S05]  /*0110*/  EXIT ;  /* 0x000000000000794d */ /* 0x000fea0003800000 */
.L_x_2:
        /* <DEDUP_REMOVED lines=14> */
.L_x_5:


//--------------------- .nv.shared._Z26rgb_smem_array_interleavedPiS_i --------------------------
	.section	.nv.shared._Z26rgb_smem_array_interleavedPiS_i,"aw",@nobits
	.sectionflags	@""
	.align	4
.nv.shared._Z26rgb_smem_array_interleavedPiS_i:
	.zero		25612


//--------------------- .nv.shared.reserved.0     --------------------------
	.section	.nv.shared.reserved.0,"aw",@nobits
	.weak		__nv_reservedSMEM_offset_0_alias
	.size		__nv_reservedSMEM_offset_0_alias, 0, 64
	.other		__nv_reservedSMEM_offset_0_alias,@"STO_CUDA_RESERVED_SHARED STV_DEFAULT"
__nv_reservedSMEM_offset_0_alias:
	.zero		0
	.zero		64


//--------------------- .nv.constant0._Z26rgb_smem_array_interleavedPiS_i --------------------------
	.section	.nv.constant0._Z26rgb_smem_array_interleavedPiS_i,"a",@progbits
	.sectionflags	@""
	.align	4
.nv.constant0._Z26rgb_smem_array_interleavedPiS_i:
	.zero		916


//--------------------- .nv.constant0._Z24rgb_copy_array_coalescedPiS_ --------------------------
	.section	.nv.constant0._Z24rgb_copy_array_coalescedPiS_,"a",@progbits
	.sectionflags	@""
	.align	4
.nv.constant0._Z24rgb_copy_array_coalescedPiS_:
	.zero		912


//--------------------- .nv.constant0._Z26rgb_copy_array_interleavedPiS_ --------------------------
	.section	.nv.constant0._Z26rgb_copy_array_interleavedPiS_,"a",@progbits
	.sectionflags	@""
	.align	4
.nv.constant0._Z26rgb_copy_array_interleavedPiS_:
	.zero		912


//--------------------- SYMBOLS --------------------------

	.type		.nv.reservedSmem.offset0,@object
	.size		.nv.reservedSmem.offset0,0x4
	.type		.nv.reservedSmem.cap,@object
	.size		.nv.reservedSmem.cap,0x4
